//
// Generated by NVIDIA NVVM Compiler
//
// Compiler Build ID: CL-36424714
// Cuda compilation tools, release 13.0, V13.0.88
// Based on NVVM 20.0.0
//

.version 9.0
.target sm_100
.address_size 64

	// .globl	_Z12computeTasksPiS_

.visible .entry _Z12computeTasksPiS_(
	.param .u64 .ptr .align 1 _Z12computeTasksPiS__param_0,
	.param .u64 .ptr .align 1 _Z12computeTasksPiS__param_1
)
{
	.reg .pred 	%p<3>;
	.reg .b32 	%r<72>;
	.reg .b64 	%rd<9>;

	ld.param.u64 	%rd4, [_Z12computeTasksPiS__param_0];
	ld.param.u64 	%rd5, [_Z12computeTasksPiS__param_1];
	mov.u32 	%r5, %tid.x;
	setp.ne.s32 	%p1, %r5, 0;
	@%p1 bra 	$L__BB0_4;
	cvta.to.global.u64 	%rd6, %rd4;
	add.s64 	%rd8, %rd6, 64;
	mov.b32 	%r70, 0;
	mov.u32 	%r71, %r70;
$L__BB0_2:
	ld.global.u32 	%r7, [%rd8+-64];
	add.s32 	%r8, %r7, %r71;
	ld.global.u32 	%r9, [%rd8+-60];
	add.s32 	%r10, %r9, %r8;
	ld.global.u32 	%r11, [%rd8+-56];
	add.s32 	%r12, %r11, %r10;
	ld.global.u32 	%r13, [%rd8+-52];
	add.s32 	%r14, %r13, %r12;
	ld.global.u32 	%r15, [%rd8+-48];
	add.s32 	%r16, %r15, %r14;
	ld.global.u32 	%r17, [%rd8+-44];
	add.s32 	%r18, %r17, %r16;
	ld.global.u32 	%r19, [%rd8+-40];
	add.s32 	%r20, %r19, %r18;
	ld.global.u32 	%r21, [%rd8+-36];
	add.s32 	%r22, %r21, %r20;
	ld.global.u32 	%r23, [%rd8+-32];
	add.s32 	%r24, %r23, %r22;
	ld.global.u32 	%r25, [%rd8+-28];
	add.s32 	%r26, %r25, %r24;
	ld.global.u32 	%r27, [%rd8+-24];
	add.s32 	%r28, %r27, %r26;
	ld.global.u32 	%r29, [%rd8+-20];
	add.s32 	%r30, %r29, %r28;
	ld.global.u32 	%r31, [%rd8+-16];
	add.s32 	%r32, %r31, %r30;
	ld.global.u32 	%r33, [%rd8+-12];
	add.s32 	%r34, %r33, %r32;
	ld.global.u32 	%r35, [%rd8+-8];
	add.s32 	%r36, %r35, %r34;
	ld.global.u32 	%r37, [%rd8+-4];
	add.s32 	%r38, %r37, %r36;
	ld.global.u32 	%r39, [%rd8];
	add.s32 	%r40, %r39, %r38;
	ld.global.u32 	%r41, [%rd8+4];
	add.s32 	%r42, %r41, %r40;
	ld.global.u32 	%r43, [%rd8+8];
	add.s32 	%r44, %r43, %r42;
	ld.global.u32 	%r45, [%rd8+12];
	add.s32 	%r46, %r45, %r44;
	ld.global.u32 	%r47, [%rd8+16];
	add.s32 	%r48, %r47, %r46;
	ld.global.u32 	%r49, [%rd8+20];
	add.s32 	%r50, %r49, %r48;
	ld.global.u32 	%r51, [%rd8+24];
	add.s32 	%r52, %r51, %r50;
	ld.global.u32 	%r53, [%rd8+28];
	add.s32 	%r54, %r53, %r52;
	ld.global.u32 	%r55, [%rd8+32];
	add.s32 	%r56, %r55, %r54;
	ld.global.u32 	%r57, [%rd8+36];
	add.s32 	%r58, %r57, %r56;
	ld.global.u32 	%r59, [%rd8+40];
	add.s32 	%r60, %r59, %r58;
	ld.global.u32 	%r61, [%rd8+44];
	add.s32 	%r62, %r61, %r60;
	ld.global.u32 	%r63, [%rd8+48];
	add.s32 	%r64, %r63, %r62;
	ld.global.u32 	%r65, [%rd8+52];
	add.s32 	%r66, %r65, %r64;
	ld.global.u32 	%r67, [%rd8+56];
	add.s32 	%r68, %r67, %r66;
	ld.global.u32 	%r69, [%rd8+60];
	add.s32 	%r71, %r69, %r68;
	add.s32 	%r70, %r70, 32;
	add.s64 	%rd8, %rd8, 128;
	setp.ne.s32 	%p2, %r70, 1024;
	@%p2 bra 	$L__BB0_2;
	cvta.to.global.u64 	%rd7, %rd5;
	st.global.u32 	[%rd7], %r71;
$L__BB0_4:
	ret;

}


// ===== COMPILED SASS (sm_100) =====

	.target	sm_100

	.elftype	@"ET_EXEC"


//--------------------- .note.nv.tkinfo           --------------------------
	.section	.note.nv.tkinfo,"",@"SHT_NOTE"
	.sectionflags	@"SHF_NOTE_NV_TKINFO"
	.tkinfo
        /*0018*/ 	.word	0x00000002
        /*0030*/ 	.string	""
        /*0030*/ 	.string	"ptxas"
        /*0030*/ 	.string	"Cuda compilation tools, release 13.0, V13.0.88"
        /*0030*/ 	.string	"Build cuda_13.0.r13.0/compiler.36424714_0"
        /*0030*/ 	.string	"-arch sm_100 -m 64 "



//--------------------- .note.nv.cuinfo           --------------------------
	.section	.note.nv.cuinfo,"",@"SHT_NOTE"
	.sectionflags	@"SHF_NOTE_NV_CUINFO"
        /*0018*/ 	.short	0x0002
        /*001a*/ 	.short	0x0064
        /*001c*/ 	.short	0x0082
	.zero		2


//--------------------- .nv.info                  --------------------------
	.section	.nv.info,"",@"SHT_CUDA_INFO"
	.align	4


	//----- nvinfo : EIATTR_REGCOUNT
	.align		4
        /*0000*/ 	.byte	0x04, 0x2f
        /*0002*/ 	.short	(.L_1 - .L_0)
	.align		4
.L_0:
        /*0004*/ 	.word	index@(_Z12computeTasksPiS_)
        /*0008*/ 	.word	0x0000001e


	//----- nvinfo : EIATTR_FRAME_SIZE
	.align		4
.L_1:
        /*000c*/ 	.byte	0x04, 0x11
        /*000e*/ 	.short	(.L_3 - .L_2)
	.align		4
.L_2:
        /*0010*/ 	.word	index@(_Z12computeTasksPiS_)
        /*0014*/ 	.word	0x00000000


	//----- nvinfo : EIATTR_MIN_STACK_SIZE
	.align		4
.L_3:
        /*0018*/ 	.byte	0x04, 0x12
        /*001a*/ 	.short	(.L_5 - .L_4)
	.align		4
.L_4:
        /*001c*/ 	.word	index@(_Z12computeTasksPiS_)
        /*0020*/ 	.word	0x00000000
.L_5:


//--------------------- .nv.compat                --------------------------
	.section	.nv.compat,"",@"SHT_CUDA_COMPAT_INFO"
	.align	4
        /*0000*/ 	.byte	0x02, 0x09, 0x00, 0x00, 0x02, 0x02, 0x01, 0x00, 0x02, 0x05, 0x05, 0x00, 0x03, 0x07, 0x01, 0x01
        /*0010*/ 	.byte	0x02, 0x03, 0x00, 0x00, 0x02, 0x06, 0x01, 0x00, 0x04, 0x0b, 0x08, 0x00, 0x09, 0x00, 0x00, 0x00
        /*0020*/ 	.byte	0x00, 0x00, 0x00, 0x00


//--------------------- .nv.info._Z12computeTasksPiS_ --------------------------
	.section	.nv.info._Z12computeTasksPiS_,"",@"SHT_CUDA_INFO"
	.sectionflags	@""
	.align	4


	//----- nvinfo : EIATTR_CUDA_API_VERSION
	.align		4
        /*0000*/ 	.byte	0x04, 0x37
        /*0002*/ 	.short	(.L_7 - .L_6)
.L_6:
        /*0004*/ 	.word	0x00000082


	//----- nvinfo : EIATTR_KPARAM_INFO
	.align		4
.L_7:
        /*0008*/ 	.byte	0x04, 0x17
        /*000a*/ 	.short	(.L_9 - .L_8)
.L_8:
        /*000c*/ 	.word	0x00000000
        /*0010*/ 	.short	0x0001
        /*0012*/ 	.short	0x0008
        /*0014*/ 	.byte	0x00, 0xf5, 0x21, 0x00


	//----- nvinfo : EIATTR_KPARAM_INFO
	.align		4
.L_9:
        /*0018*/ 	.byte	0x04, 0x17
        /*001a*/ 	.short	(.L_11 - .L_10)
.L_10:
        /*001c*/ 	.word	0x00000000
        /*0020*/ 	.short	0x0000
        /*0022*/ 	.short	0x0000
        /*0024*/ 	.byte	0x00, 0xf5, 0x21, 0x00


	//----- nvinfo : EIATTR_SPARSE_MMA_MASK
	.align		4
.L_11:
        /*0028*/ 	.byte	0x03, 0x50
        /*002a*/ 	.short	0x0000


	//----- nvinfo : EIATTR_MAXREG_COUNT
	.align		4
        /*002c*/ 	.byte	0x03, 0x1b
        /*002e*/ 	.short	0x00ff


	//----- nvinfo : EIATTR_MERCURY_ISA_VERSION
	.align		4
        /*0030*/ 	.byte	0x03, 0x5f
        /*0032*/ 	.short	0x0101


	//----- nvinfo : EIATTR_VRC_CTA_INIT_COUNT
	.align		4
        /*0034*/ 	.byte	0x02, 0x4a
	.zero		1
	.zero		1


	//----- nvinfo : EIATTR_EXIT_INSTR_OFFSETS
	.align		4
        /*0038*/ 	.byte	0x04, 0x1c
        /*003a*/ 	.short	(.L_13 - .L_12)


	//   ....[0]....
.L_12:
        /*003c*/ 	.word	0x00000030


	//   ....[1]....
        /*0040*/ 	.word	0x00000430


	//----- nvinfo : EIATTR_CBANK_PARAM_SIZE
	.align		4
.L_13:
        /*0044*/ 	.byte	0x03, 0x19
        /*0046*/ 	.short	0x0010


	//----- nvinfo : EIATTR_PARAM_CBANK
	.align		4
        /*0048*/ 	.byte	0x04, 0x0a
        /*004a*/ 	.short	(.L_15 - .L_14)
	.align		4
.L_14:
        /*004c*/ 	.word	index@(.nv.constant0._Z12computeTasksPiS_)
        /*0050*/ 	.short	0x0380
        /*0052*/ 	.short	0x0010


	//----- nvinfo : EIATTR_SW_WAR
	.align		4
.L_15:
        /*0054*/ 	.byte	0x04, 0x36
        /*0056*/ 	.short	(.L_17 - .L_16)
.L_16:
        /*0058*/ 	.word	0x00000008
.L_17:


//--------------------- .nv.callgraph             --------------------------
	.section	.nv.callgraph,"",@"SHT_CUDA_CALLGRAPH"
	.align	4
	.sectionentsize	8
	.align		4
        /*0000*/ 	.word	0x00000000
	.align		4
        /*0004*/ 	.word	0xffffffff
	.align		4
        /*0008*/ 	.word	0x00000000
	.align		4
        /*000c*/ 	.word	0xfffffffe
	.align		4
        /*0010*/ 	.word	0x00000000
	.align		4
        /*0014*/ 	.word	0xfffffffd
	.align		4
        /*0018*/ 	.word	0x00000000
	.align		4
        /*001c*/ 	.word	0xfffffffc


//--------------------- .text._Z12computeTasksPiS_ --------------------------
	.section	.text._Z12computeTasksPiS_,"ax",@progbits
	.align	128
        .global         _Z12computeTasksPiS_
        .type           _Z12computeTasksPiS_,@function
        .size           _Z12computeTasksPiS_,(.L_x_2 - _Z12computeTasksPiS_)
        .other          _Z12computeTasksPiS_,@"STO_CUDA_ENTRY STV_DEFAULT"
_Z12computeTasksPiS_:
.text._Z12computeTasksPiS_:
[----:B------:R-:W-:Y:S01]  /*0000*/  LDC R1, c[0x0][0x37c] ;  /* 0x0000df00ff017b82 */ /* 0x000fe20000000800 */
[----:B------:R-:W0:Y:S02]  /*0010*/  S2R R0, SR_TID.X ;  /* 0x0000000000007919 */ /* 0x000e240000002100 */
[----:B0-----:R-:W-:-:S13]  /*0020*/  ISETP.NE.AND P0, PT, R0, RZ, PT ;  /* 0x000000ff0000720c */ /* 0x001fda0003f05270 */
[----:B------:R-:W-:Y:S05]  /*0030*/  @P0 EXIT ;  /* 0x000000000000094d */ /* 0x000fea0003800000 */
[----:B------:R-:W0:Y:S01]  /*0040*/  LDCU.64 UR4, c[0x0][0x380] ;  /* 0x00007000ff0477ac */ /* 0x000e220008000a00 */
[----:B------:R-:W-:Y:S01]  /*0050*/  IMAD.MOV.U32 R5, RZ, RZ, RZ ;  /* 0x000000ffff057224 */ /* 0x000fe200078e00ff */
[----:B------:R-:W1:Y:S01]  /*0060*/  LDCU.64 UR6, c[0x0][0x358] ;  /* 0x00006b00ff0677ac */ /* 0x000e620008000a00 */
[----:B0-----:R-:W-:-:S04]  /*0070*/  UIADD3 UR4, UP0, UPT, UR4, 0x40, URZ ;  /* 0x0000004004047890 */ /* 0x001fc8000ff1e0ff */
[----:B------:R-:W-:Y:S02]  /*0080*/  UIADD3.X UR5, UPT, UPT, URZ, UR5, URZ, UP0, !UPT ;  /* 0x00000005ff057290 */ /* 0x000fe400087fe4ff */
[----:B------:R-:W-:Y:S01]  /*0090*/  IMAD.U32 R2, RZ, RZ, UR4 ;  /* 0x00000004ff027e24 */ /* 0x000fe2000f8e00ff */
[----:B------:R-:W-:-:S03]  /*00a0*/  UMOV UR4, URZ ;  /* 0x000000ff00047c82 */ /* 0x000fc60008000000 */
[----:B-1----:R-:W-:-:S07]  /*00b0*/  IMAD.U32 R3, RZ, RZ, UR5 ;  /* 0x00000005ff037e24 */ /* 0x002fce000f8e00ff */
.L_x_0:
[----:B------:R-:W2:Y:S04]  /*00c0*/  LDG.E R0, desc[UR6][R2.64+-0x40] ;  /* 0xffffc00602007981 */ /* 0x000ea8000c1e1900 */
[----:B------:R-:W2:Y:S04]  /*00d0*/  LDG.E R4, desc[UR6][R2.64+-0x3c] ;  /* 0xffffc40602047981 */ /* 0x000ea8000c1e1900 */
[----:B------:R-:W3:Y:S04]  /*00e0*/  LDG.E R27, desc[UR6][R2.64+-0x38] ;  /* 0xffffc806021b7981 */ /* 0x000ee8000c1e1900 */
[----:B------:R-:W3:Y:S04]  /*00f0*/  LDG.E R24, desc[UR6][R2.64+-0x34] ;  /* 0xffffcc0602187981 */ /* 0x000ee8000c1e1900 */
[----:B------:R-:W4:Y:S04]  /*0100*/  LDG.E R22, desc[UR6][R2.64+-0x30] ;  /* 0xffffd00602167981 */ /* 0x000f28000c1e1900 */
[----:B------:R-:W4:Y:S04]  /*0110*/  LDG.E R25, desc[UR6][R2.64+-0x2c] ;  /* 0xffffd40602197981 */ /* 0x000f28000c1e1900 */
[----:B------:R-:W5:Y:S04]  /*0120*/  LDG.E R23, desc[UR6][R2.64+-0x28] ;  /* 0xffffd80602177981 */ /* 0x000f68000c1e1900 */
        /* <DEDUP_REMOVED lines=15> */
[----:B------:R-:W5:Y:S01]  /*0220*/  LDG.E R7, desc[UR6][R2.64+0x18] ;  /* 0x0000180602077981 */ /* 0x000f62000c1e1900 */
[----:B--2---:R-:W-:-:S03]  /*0230*/  IADD3 R0, PT, PT, R4, R0, R5 ;  /* 0x0000000004007210 */ /* 0x004fc60007ffe005 */
[----:B------:R-:W2:Y:S04]  /*0240*/  LDG.E R4, desc[UR6][R2.64+0x1c] ;  /* 0x00001c0602047981 */ /* 0x000ea8000c1e1900 */
[----:B------:R-:W2:Y:S01]  /*0250*/  LDG.E R5, desc[UR6][R2.64+0x20] ;  /* 0x0000200602057981 */ /* 0x000ea2000c1e1900 */
[----:B---3--:R-:W-:-:S03]  /*0260*/  IADD3 R24, PT, PT, R24, R27, R0 ;  /* 0x0000001b18187210 */ /* 0x008fc60007ffe000 */
[----:B------:R-:W3:Y:S01]  /*0270*/  LDG.E R0, desc[UR6][R2.64+0x24] ;  /* 0x0000240602007981 */ /* 0x000ee2000c1e1900 */
[----:B----4-:R-:W-:-:S03]  /*0280*/  IADD3 R24, PT, PT, R25, R22, R24 ;  /* 0x0000001619187210 */ /* 0x010fc60007ffe018 */
[----:B------:R-:W4:Y:S04]  /*0290*/  LDG.E R25, desc[UR6][R2.64+0x28] ;  /* 0x0000280602197981 */ /* 0x000f28000c1e1900 */
[----:B------:R-:W4:Y:S01]  /*02a0*/  LDG.E R22, desc[UR6][R2.64+0x2c] ;  /* 0x00002c0602167981 */ /* 0x000f22000c1e1900 */
[----:B-----5:R-:W-:-:S03]  /*02b0*/  IADD3 R24, PT, PT, R20, R23, R24 ;  /* 0x0000001714187210 */ /* 0x020fc60007ffe018 */
[----:B------:R-:W5:Y:S04]  /*02c0*/  LDG.E R20, desc[UR6][R2.64+0x30] ;  /* 0x0000300602147981 */ /* 0x000f68000c1e1900 */
[----:B------:R-:W5:Y:S01]  /*02d0*/  LDG.E R23, desc[UR6][R2.64+0x34] ;  /* 0x0000340602177981 */ /* 0x000f62000c1e1900 */
[----:B------:R-:W-:-:S03]  /*02e0*/  IADD3 R24, PT, PT, R21, R18, R24 ;  /* 0x0000001215187210 */ /* 0x000fc60007ffe018 */
[----:B------:R-:W5:Y:S04]  /*02f0*/  LDG.E R21, desc[UR6][R2.64+0x38] ;  /* 0x0000380602157981 */ /* 0x000f68000c1e1900 */
[----:B------:R0:W5:Y:S01]  /*0300*/  LDG.E R18, desc[UR6][R2.64+0x3c] ;  /* 0x00003c0602127981 */ /* 0x000162000c1e1900 */
[----:B------:R-:W-:-:S04]  /*0310*/  IADD3 R16, PT, PT, R16, R19, R24 ;  /* 0x0000001310107210 */ /* 0x000fc80007ffe018 */
[----:B------:R-:W-:-:S04]  /*0320*/  IADD3 R14, PT, PT, R14, R17, R16 ;  /* 0x000000110e0e7210 */ /* 0x000fc80007ffe010 */
[----:B------:R-:W-:-:S04]  /*0330*/  IADD3 R12, PT, PT, R12, R15, R14 ;  /* 0x0000000f0c0c7210 */ /* 0x000fc80007ffe00e */
[----:B------:R-:W-:-:S04]  /*0340*/  IADD3 R10, PT, PT, R10, R13, R12 ;  /* 0x0000000d0a0a7210 */ /* 0x000fc80007ffe00c */
[----:B------:R-:W-:Y:S01]  /*0350*/  IADD3 R8, PT, PT, R8, R11, R10 ;  /* 0x0000000b08087210 */ /* 0x000fe20007ffe00a */
[----:B------:R-:W-:-:S03]  /*0360*/  UIADD3 UR4, UPT, UPT, UR4, 0x20, URZ ;  /* 0x0000002004047890 */ /* 0x000fc6000fffe0ff */
[----:B------:R-:W-:Y:S01]  /*0370*/  IADD3 R6, PT, PT, R6, R9, R8 ;  /* 0x0000000906067210 */ /* 0x000fe20007ffe008 */
[----:B------:R-:W-:Y:S01]  /*0380*/  UISETP.NE.AND UP0, UPT, UR4, 0x400, UPT ;  /* 0x000004000400788c */ /* 0x000fe2000bf05270 */
[----:B0-----:R-:W-:-:S05]  /*0390*/  IADD3 R2, P0, PT, R2, 0x80, RZ ;  /* 0x0000008002027810 */ /* 0x001fca0007f1e0ff */
[----:B------:R-:W-:Y:S01]  /*03a0*/  IMAD.X R3, RZ, RZ, R3, P0 ;  /* 0x000000ffff037224 */ /* 0x000fe200000e0603 */
[----:B--2---:R-:W-:-:S04]  /*03b0*/  IADD3 R4, PT, PT, R4, R7, R6 ;  /* 0x0000000704047210 */ /* 0x004fc80007ffe006 */
[----:B---3--:R-:W-:-:S04]  /*03c0*/  IADD3 R0, PT, PT, R0, R5, R4 ;  /* 0x0000000500007210 */ /* 0x008fc80007ffe004 */
[----:B----4-:R-:W-:-:S04]  /*03d0*/  IADD3 R0, PT, PT, R22, R25, R0 ;  /* 0x0000001916007210 */ /* 0x010fc80007ffe000 */
[----:B-----5:R-:W-:-:S04]  /*03e0*/  IADD3 R0, PT, PT, R23, R20, R0 ;  /* 0x0000001417007210 */ /* 0x020fc80007ffe000 */
[----:B------:R-:W-:Y:S01]  /*03f0*/  IADD3 R5, PT, PT, R18, R21, R0 ;  /* 0x0000001512057210 */ /* 0x000fe20007ffe000 */
[----:B------:R-:W-:Y:S06]  /*0400*/  BRA.U UP0, `(.L_x_0) ;  /* 0xfffffffd002c7547 */ /* 0x000fec000b83ffff */
[----:B------:R-:W0:Y:S02]  /*0410*/  LDC.64 R2, c[0x0][0x388] ;  /* 0x0000e200ff027b82 */ /* 0x000e240000000a00 */
[----:B0-----:R-:W-:Y:S01]  /*0420*/  STG.E desc[UR6][R2.64], R5 ;  /* 0x0000000502007986 */ /* 0x001fe2000c101906 */
[----:B------:R-:W-:Y:S05]  /*0430*/  EXIT ;  /* 0x000000000000794d */ /* 0x000fea0003800000 */
.L_x_1:
[----:B------:R-:W-:-:S00]  /*0440*/  BRA `(.L_x_1) ;  /* 0xfffffffc00fc7947 */ /* 0x000fc0000383ffff */
[----:B------:R-:W-:-:S00]  /*0450*/  NOP ;  /* 0x0000000000007918 */ /* 0x000fc00000000000 */
        /* <DEDUP_REMOVED lines=10> */
.L_x_2:


//--------------------- .nv.shared.reserved.0     --------------------------
	.section	.nv.shared.reserved.0,"aw",@nobits
	.weak		__nv_reservedSMEM_offset_0_alias
	.size		__nv_reservedSMEM_offset_0_alias, 0, 64
	.other		__nv_reservedSMEM_offset_0_alias,@"STO_CUDA_RESERVED_SHARED STV_DEFAULT"
__nv_reservedSMEM_offset_0_alias:
	.zero		0
	.zero		64


//--------------------- .nv.constant0._Z12computeTasksPiS_ --------------------------
	.section	.nv.constant0._Z12computeTasksPiS_,"a",@progbits
	.sectionflags	@""
	.align	4
.nv.constant0._Z12computeTasksPiS_:
	.zero		912


//--------------------- SYMBOLS --------------------------

	.type		.nv.reservedSmem.offset0,@object
	.size		.nv.reservedSmem.offset0,0x4
